//
// Generated by NVIDIA NVVM Compiler
//
// Compiler Build ID: CL-36424714
// Cuda compilation tools, release 13.0, V13.0.88
// Based on NVVM 20.0.0
//

.version 9.0
.target sm_100
.address_size 64

	// .globl	_Z15vectorAddKerneliPfS_S_

.visible .entry _Z15vectorAddKerneliPfS_S_(
	.param .u32 _Z15vectorAddKerneliPfS_S__param_0,
	.param .u64 .ptr .align 1 _Z15vectorAddKerneliPfS_S__param_1,
	.param .u64 .ptr .align 1 _Z15vectorAddKerneliPfS_S__param_2,
	.param .u64 .ptr .align 1 _Z15vectorAddKerneliPfS_S__param_3
)
{
	.reg .pred 	%p<2>;
	.reg .b32 	%r<6>;
	.reg .b32 	%f<4>;
	.reg .b64 	%rd<11>;

	ld.param.u32 	%r2, [_Z15vectorAddKerneliPfS_S__param_0];
	ld.param.u64 	%rd1, [_Z15vectorAddKerneliPfS_S__param_1];
	ld.param.u64 	%rd2, [_Z15vectorAddKerneliPfS_S__param_2];
	ld.param.u64 	%rd3, [_Z15vectorAddKerneliPfS_S__param_3];
	mov.u32 	%r3, %tid.x;
	mov.u32 	%r4, %ntid.x;
	mov.u32 	%r5, %ctaid.x;
	mad.lo.s32 	%r1, %r4, %r5, %r3;
	setp.ge.s32 	%p1, %r1, %r2;
	@%p1 bra 	$L__BB0_2;
	cvta.to.global.u64 	%rd4, %rd1;
	cvta.to.global.u64 	%rd5, %rd2;
	cvta.to.global.u64 	%rd6, %rd3;
	mul.wide.s32 	%rd7, %r1, 4;
	add.s64 	%rd8, %rd4, %rd7;
	ld.global.f32 	%f1, [%rd8];
	add.s64 	%rd9, %rd5, %rd7;
	ld.global.f32 	%f2, [%rd9];
	add.f32 	%f3, %f1, %f2;
	add.s64 	%rd10, %rd6, %rd7;
	st.global.f32 	[%rd10], %f3;
$L__BB0_2:
	ret;

}
	// .globl	_Z15vectorSubKerneliPfS_S_
.visible .entry _Z15vectorSubKerneliPfS_S_(
	.param .u32 _Z15vectorSubKerneliPfS_S__param_0,
	.param .u64 .ptr .align 1 _Z15vectorSubKerneliPfS_S__param_1,
	.param .u64 .ptr .align 1 _Z15vectorSubKerneliPfS_S__param_2,
	.param .u64 .ptr .align 1 _Z15vectorSubKerneliPfS_S__param_3
)
{
	.reg .pred 	%p<2>;
	.reg .b32 	%r<6>;
	.reg .b32 	%f<4>;
	.reg .b64 	%rd<11>;

	ld.param.u32 	%r2, [_Z15vectorSubKerneliPfS_S__param_0];
	ld.param.u64 	%rd1, [_Z15vectorSubKerneliPfS_S__param_1];
	ld.param.u64 	%rd2, [_Z15vectorSubKerneliPfS_S__param_2];
	ld.param.u64 	%rd3, [_Z15vectorSubKerneliPfS_S__param_3];
	mov.u32 	%r3, %tid.x;
	mov.u32 	%r4, %ntid.x;
	mov.u32 	%r5, %ctaid.x;
	mad.lo.s32 	%r1, %r4, %r5, %r3;
	setp.ge.s32 	%p1, %r1, %r2;
	@%p1 bra 	$L__BB1_2;
	cvta.to.global.u64 	%rd4, %rd1;
	cvta.to.global.u64 	%rd5, %rd2;
	cvta.to.global.u64 	%rd6, %rd3;
	mul.wide.s32 	%rd7, %r1, 4;
	add.s64 	%rd8, %rd4, %rd7;
	ld.global.f32 	%f1, [%rd8];
	add.s64 	%rd9, %rd5, %rd7;
	ld.global.f32 	%f2, [%rd9];
	sub.f32 	%f3, %f1, %f2;
	add.s64 	%rd10, %rd6, %rd7;
	st.global.f32 	[%rd10], %f3;
$L__BB1_2:
	ret;

}
	// .globl	_Z15vectorMulKerneliPfS_S_
.visible .entry _Z15vectorMulKerneliPfS_S_(
	.param .u32 _Z15vectorMulKerneliPfS_S__param_0,
	.param .u64 .ptr .align 1 _Z15vectorMulKerneliPfS_S__param_1,
	.param .u64 .ptr .align 1 _Z15vectorMulKerneliPfS_S__param_2,
	.param .u64 .ptr .align 1 _Z15vectorMulKerneliPfS_S__param_3
)
{
	.reg .pred 	%p<2>;
	.reg .b32 	%r<6>;
	.reg .b32 	%f<4>;
	.reg .b64 	%rd<11>;

	ld.param.u32 	%r2, [_Z15vectorMulKerneliPfS_S__param_0];
	ld.param.u64 	%rd1, [_Z15vectorMulKerneliPfS_S__param_1];
	ld.param.u64 	%rd2, [_Z15vectorMulKerneliPfS_S__param_2];
	ld.param.u64 	%rd3, [_Z15vectorMulKerneliPfS_S__param_3];
	mov.u32 	%r3, %tid.x;
	mov.u32 	%r4, %ntid.x;
	mov.u32 	%r5, %ctaid.x;
	mad.lo.s32 	%r1, %r4, %r5, %r3;
	setp.ge.s32 	%p1, %r1, %r2;
	@%p1 bra 	$L__BB2_2;
	cvta.to.global.u64 	%rd4, %rd1;
	cvta.to.global.u64 	%rd5, %rd2;
	cvta.to.global.u64 	%rd6, %rd3;
	mul.wide.s32 	%rd7, %r1, 4;
	add.s64 	%rd8, %rd4, %rd7;
	ld.global.f32 	%f1, [%rd8];
	add.s64 	%rd9, %rd5, %rd7;
	ld.global.f32 	%f2, [%rd9];
	mul.f32 	%f3, %f1, %f2;
	add.s64 	%rd10, %rd6, %rd7;
	st.global.f32 	[%rd10], %f3;
$L__BB2_2:
	ret;

}
	// .globl	_Z15vectorDivKerneliPfS_S_
.visible .entry _Z15vectorDivKerneliPfS_S_(
	.param .u32 _Z15vectorDivKerneliPfS_S__param_0,
	.param .u64 .ptr .align 1 _Z15vectorDivKerneliPfS_S__param_1,
	.param .u64 .ptr .align 1 _Z15vectorDivKerneliPfS_S__param_2,
	.param .u64 .ptr .align 1 _Z15vectorDivKerneliPfS_S__param_3
)
{
	.reg .pred 	%p<2>;
	.reg .b32 	%r<6>;
	.reg .b32 	%f<4>;
	.reg .b64 	%rd<11>;

	ld.param.u32 	%r2, [_Z15vectorDivKerneliPfS_S__param_0];
	ld.param.u64 	%rd1, [_Z15vectorDivKerneliPfS_S__param_1];
	ld.param.u64 	%rd2, [_Z15vectorDivKerneliPfS_S__param_2];
	ld.param.u64 	%rd3, [_Z15vectorDivKerneliPfS_S__param_3];
	mov.u32 	%r3, %tid.x;
	mov.u32 	%r4, %ntid.x;
	mov.u32 	%r5, %ctaid.x;
	mad.lo.s32 	%r1, %r4, %r5, %r3;
	setp.ge.s32 	%p1, %r1, %r2;
	@%p1 bra 	$L__BB3_2;
	cvta.to.global.u64 	%rd4, %rd1;
	cvta.to.global.u64 	%rd5, %rd2;
	cvta.to.global.u64 	%rd6, %rd3;
	mul.wide.s32 	%rd7, %r1, 4;
	add.s64 	%rd8, %rd4, %rd7;
	ld.global.f32 	%f1, [%rd8];
	add.s64 	%rd9, %rd5, %rd7;
	ld.global.f32 	%f2, [%rd9];
	div.rn.f32 	%f3, %f1, %f2;
	add.s64 	%rd10, %rd6, %rd7;
	st.global.f32 	[%rd10], %f3;
$L__BB3_2:
	ret;

}


// ===== COMPILED SASS (sm_100) =====

	.target	sm_100

	.elftype	@"ET_EXEC"


//--------------------- .note.nv.tkinfo           --------------------------
	.section	.note.nv.tkinfo,"",@"SHT_NOTE"
	.sectionflags	@"SHF_NOTE_NV_TKINFO"
	.tkinfo
        /*0018*/ 	.word	0x00000002
        /*0030*/ 	.string	""
        /*0030*/ 	.string	"ptxas"
        /*0030*/ 	.string	"Cuda compilation tools, release 13.0, V13.0.88"
        /*0030*/ 	.string	"Build cuda_13.0.r13.0/compiler.36424714_0"
        /*0030*/ 	.string	"-arch sm_100 -m 64 "



//--------------------- .note.nv.cuinfo           --------------------------
	.section	.note.nv.cuinfo,"",@"SHT_NOTE"
	.sectionflags	@"SHF_NOTE_NV_CUINFO"
        /*0018*/ 	.short	0x0002
        /*001a*/ 	.short	0x0064
        /*001c*/ 	.short	0x0082
	.zero		2


//--------------------- .nv.info                  --------------------------
	.section	.nv.info,"",@"SHT_CUDA_INFO"
	.align	4


	//----- nvinfo : EIATTR_REGCOUNT
	.align		4
        /*0000*/ 	.byte	0x04, 0x2f
        /*0002*/ 	.short	(.L_1 - .L_0)
	.align		4
.L_0:
        /*0004*/ 	.word	index@(_Z15vectorAddKerneliPfS_S_)
        /*0008*/ 	.word	0x0000000c


	//----- nvinfo : EIATTR_FRAME_SIZE
	.align		4
.L_1:
        /*000c*/ 	.byte	0x04, 0x11
        /*000e*/ 	.short	(.L_3 - .L_2)
	.align		4
.L_2:
        /*0010*/ 	.word	index@(_Z15vectorAddKerneliPfS_S_)
        /*0014*/ 	.word	0x00000000


	//----- nvinfo : EIATTR_REGCOUNT
	.align		4
.L_3:
        /*0018*/ 	.byte	0x04, 0x2f
        /*001a*/ 	.short	(.L_5 - .L_4)
	.align		4
.L_4:
        /*001c*/ 	.word	index@(_Z15vectorSubKerneliPfS_S_)
        /*0020*/ 	.word	0x0000000c


	//----- nvinfo : EIATTR_FRAME_SIZE
	.align		4
.L_5:
        /*0024*/ 	.byte	0x04, 0x11
        /*0026*/ 	.short	(.L_7 - .L_6)
	.align		4
.L_6:
        /*0028*/ 	.word	index@(_Z15vectorSubKerneliPfS_S_)
        /*002c*/ 	.word	0x00000000


	//----- nvinfo : EIATTR_REGCOUNT
	.align		4
.L_7:
        /*0030*/ 	.byte	0x04, 0x2f
        /*0032*/ 	.short	(.L_9 - .L_8)
	.align		4
.L_8:
        /*0034*/ 	.word	index@(_Z15vectorMulKerneliPfS_S_)
        /*0038*/ 	.word	0x0000000c


	//----- nvinfo : EIATTR_FRAME_SIZE
	.align		4
.L_9:
        /*003c*/ 	.byte	0x04, 0x11
        /*003e*/ 	.short	(.L_11 - .L_10)
	.align		4
.L_10:
        /*0040*/ 	.word	index@(_Z15vectorMulKerneliPfS_S_)
        /*0044*/ 	.word	0x00000000


	//----- nvinfo : EIATTR_REGCOUNT
	.align		4
.L_11:
        /*0048*/ 	.byte	0x04, 0x2f
        /*004a*/ 	.short	(.L_13 - .L_12)
	.align		4
.L_12:
        /*004c*/ 	.word	index@(_Z15vectorDivKerneliPfS_S_)
        /*0050*/ 	.word	0x00000010


	//----- nvinfo : EIATTR_FRAME_SIZE
	.align		4
.L_13:
        /*0054*/ 	.byte	0x04, 0x11
        /*0056*/ 	.short	(.L_15 - .L_14)
	.align		4
.L_14:
        /*0058*/ 	.word	index@($__internal_0_$__cuda_sm3x_div_rn_noftz_f32_slowpath)
        /*005c*/ 	.word	0x00000000


	//----- nvinfo : EIATTR_FRAME_SIZE
	.align		4
.L_15:
        /*0060*/ 	.byte	0x04, 0x11
        /*0062*/ 	.short	(.L_17 - .L_16)
	.align		4
.L_16:
        /*0064*/ 	.word	index@(_Z15vectorDivKerneliPfS_S_)
        /*0068*/ 	.word	0x00000000


	//----- nvinfo : EIATTR_MIN_STACK_SIZE
	.align		4
.L_17:
        /*006c*/ 	.byte	0x04, 0x12
        /*006e*/ 	.short	(.L_19 - .L_18)
	.align		4
.L_18:
        /*0070*/ 	.word	index@(_Z15vectorDivKerneliPfS_S_)
        /*0074*/ 	.word	0x00000000


	//----- nvinfo : EIATTR_MIN_STACK_SIZE
	.align		4
.L_19:
        /*0078*/ 	.byte	0x04, 0x12
        /*007a*/ 	.short	(.L_21 - .L_20)
	.align		4
.L_20:
        /*007c*/ 	.word	index@(_Z15vectorMulKerneliPfS_S_)
        /*0080*/ 	.word	0x00000000


	//----- nvinfo : EIATTR_MIN_STACK_SIZE
	.align		4
.L_21:
        /*0084*/ 	.byte	0x04, 0x12
        /*0086*/ 	.short	(.L_23 - .L_22)
	.align		4
.L_22:
        /*0088*/ 	.word	index@(_Z15vectorSubKerneliPfS_S_)
        /*008c*/ 	.word	0x00000000


	//----- nvinfo : EIATTR_MIN_STACK_SIZE
	.align		4
.L_23:
        /*0090*/ 	.byte	0x04, 0x12
        /*0092*/ 	.short	(.L_25 - .L_24)
	.align		4
.L_24:
        /*0094*/ 	.word	index@(_Z15vectorAddKerneliPfS_S_)
        /*0098*/ 	.word	0x00000000
.L_25:


//--------------------- .nv.compat                --------------------------
	.section	.nv.compat,"",@"SHT_CUDA_COMPAT_INFO"
	.align	4
        /*0000*/ 	.byte	0x02, 0x09, 0x00, 0x00, 0x02, 0x02, 0x01, 0x00, 0x02, 0x05, 0x05, 0x00, 0x03, 0x07, 0x01, 0x01
        /*0010*/ 	.byte	0x02, 0x03, 0x00, 0x00, 0x02, 0x06, 0x01, 0x00, 0x04, 0x0b, 0x08, 0x00, 0x01, 0x00, 0x00, 0x00
        /*0020*/ 	.byte	0x00, 0x00, 0x00, 0x00


//--------------------- .nv.info._Z15vectorDivKerneliPfS_S_ --------------------------
	.section	.nv.info._Z15vectorDivKerneliPfS_S_,"",@"SHT_CUDA_INFO"
	.sectionflags	@""
	.align	4


	//----- nvinfo : EIATTR_CUDA_API_VERSION
	.align		4
        /*0000*/ 	.byte	0x04, 0x37
        /*0002*/ 	.short	(.L_27 - .L_26)
.L_26:
        /*0004*/ 	.word	0x00000082


	//----- nvinfo : EIATTR_KPARAM_INFO
	.align		4
.L_27:
        /*0008*/ 	.byte	0x04, 0x17
        /*000a*/ 	.short	(.L_29 - .L_28)
.L_28:
        /*000c*/ 	.word	0x00000000
        /*0010*/ 	.short	0x0003
        /*0012*/ 	.short	0x0018
        /*0014*/ 	.byte	0x00, 0xf5, 0x21, 0x00


	//----- nvinfo : EIATTR_KPARAM_INFO
	.align		4
.L_29:
        /*0018*/ 	.byte	0x04, 0x17
        /*001a*/ 	.short	(.L_31 - .L_30)
.L_30:
        /*001c*/ 	.word	0x00000000
        /*0020*/ 	.short	0x0002
        /*0022*/ 	.short	0x0010
        /*0024*/ 	.byte	0x00, 0xf5, 0x21, 0x00


	//----- nvinfo : EIATTR_KPARAM_INFO
	.align		4
.L_31:
        /*0028*/ 	.byte	0x04, 0x17
        /*002a*/ 	.short	(.L_33 - .L_32)
.L_32:
        /*002c*/ 	.word	0x00000000
        /*0030*/ 	.short	0x0001
        /*0032*/ 	.short	0x0008
        /*0034*/ 	.byte	0x00, 0xf5, 0x21, 0x00


	//----- nvinfo : EIATTR_KPARAM_INFO
	.align		4
.L_33:
        /*0038*/ 	.byte	0x04, 0x17
        /*003a*/ 	.short	(.L_35 - .L_34)
.L_34:
        /*003c*/ 	.word	0x00000000
        /*0040*/ 	.short	0x0000
        /*0042*/ 	.short	0x0000
        /*0044*/ 	.byte	0x00, 0xf0, 0x11, 0x00


	//----- nvinfo : EIATTR_SPARSE_MMA_MASK
	.align		4
.L_35:
        /*0048*/ 	.byte	0x03, 0x50
        /*004a*/ 	.short	0x0000


	//----- nvinfo : EIATTR_MAXREG_COUNT
	.align		4
        /*004c*/ 	.byte	0x03, 0x1b
        /*004e*/ 	.short	0x00ff


	//----- nvinfo : EIATTR_MERCURY_ISA_VERSION
	.align		4
        /*0050*/ 	.byte	0x03, 0x5f
        /*0052*/ 	.short	0x0101


	//----- nvinfo : EIATTR_VRC_CTA_INIT_COUNT
	.align		4
        /*0054*/ 	.byte	0x02, 0x4a
	.zero		1
	.zero		1


	//----- nvinfo : EIATTR_EXIT_INSTR_OFFSETS
	.align		4
        /*0058*/ 	.byte	0x04, 0x1c
        /*005a*/ 	.short	(.L_37 - .L_36)


	//   ....[0]....
.L_36:
        /*005c*/ 	.word	0x00000070


	//   ....[1]....
        /*0060*/ 	.word	0x000001f0


	//----- nvinfo : EIATTR_CRS_STACK_SIZE
	.align		4
.L_37:
        /*0064*/ 	.byte	0x04, 0x1e
        /*0066*/ 	.short	(.L_39 - .L_38)
.L_38:
        /*0068*/ 	.word	0x00000000


	//----- nvinfo : EIATTR_CBANK_PARAM_SIZE
	.align		4
.L_39:
        /*006c*/ 	.byte	0x03, 0x19
        /*006e*/ 	.short	0x0020


	//----- nvinfo : EIATTR_PARAM_CBANK
	.align		4
        /*0070*/ 	.byte	0x04, 0x0a
        /*0072*/ 	.short	(.L_41 - .L_40)
	.align		4
.L_40:
        /*0074*/ 	.word	index@(.nv.constant0._Z15vectorDivKerneliPfS_S_)
        /*0078*/ 	.short	0x0380
        /*007a*/ 	.short	0x0020


	//----- nvinfo : EIATTR_SW_WAR
	.align		4
.L_41:
        /*007c*/ 	.byte	0x04, 0x36
        /*007e*/ 	.short	(.L_43 - .L_42)
.L_42:
        /*0080*/ 	.word	0x00000008
.L_43:


//--------------------- .nv.info._Z15vectorMulKerneliPfS_S_ --------------------------
	.section	.nv.info._Z15vectorMulKerneliPfS_S_,"",@"SHT_CUDA_INFO"
	.sectionflags	@""
	.align	4


	//----- nvinfo : EIATTR_CUDA_API_VERSION
	.align		4
        /*0000*/ 	.byte	0x04, 0x37
        /*0002*/ 	.short	(.L_45 - .L_44)
.L_44:
        /*0004*/ 	.word	0x00000082


	//----- nvinfo : EIATTR_KPARAM_INFO
	.align		4
.L_45:
        /*0008*/ 	.byte	0x04, 0x17
        /*000a*/ 	.short	(.L_47 - .L_46)
.L_46:
        /*000c*/ 	.word	0x00000000
        /*0010*/ 	.short	0x0003
        /*0012*/ 	.short	0x0018
        /*0014*/ 	.byte	0x00, 0xf5, 0x21, 0x00


	//----- nvinfo : EIATTR_KPARAM_INFO
	.align		4
.L_47:
        /*0018*/ 	.byte	0x04, 0x17
        /*001a*/ 	.short	(.L_49 - .L_48)
.L_48:
        /*001c*/ 	.word	0x00000000
        /*0020*/ 	.short	0x0002
        /*0022*/ 	.short	0x0010
        /*0024*/ 	.byte	0x00, 0xf5, 0x21, 0x00


	//----- nvinfo : EIATTR_KPARAM_INFO
	.align		4
.L_49:
        /*0028*/ 	.byte	0x04, 0x17
        /*002a*/ 	.short	(.L_51 - .L_50)
.L_50:
        /*002c*/ 	.word	0x00000000
        /*0030*/ 	.short	0x0001
        /*0032*/ 	.short	0x0008
        /*0034*/ 	.byte	0x00, 0xf5, 0x21, 0x00


	//----- nvinfo : EIATTR_KPARAM_INFO
	.align		4
.L_51:
        /*0038*/ 	.byte	0x04, 0x17
        /*003a*/ 	.short	(.L_53 - .L_52)
.L_52:
        /*003c*/ 	.word	0x00000000
        /*0040*/ 	.short	0x0000
        /*0042*/ 	.short	0x0000
        /*0044*/ 	.byte	0x00, 0xf0, 0x11, 0x00


	//----- nvinfo : EIATTR_SPARSE_MMA_MASK
	.align		4
.L_53:
        /*0048*/ 	.byte	0x03, 0x50
        /*004a*/ 	.short	0x0000


	//----- nvinfo : EIATTR_MAXREG_COUNT
	.align		4
        /*004c*/ 	.byte	0x03, 0x1b
        /*004e*/ 	.short	0x00ff


	//----- nvinfo : EIATTR_MERCURY_ISA_VERSION
	.align		4
        /*0050*/ 	.byte	0x03, 0x5f
        /*0052*/ 	.short	0x0101


	//----- nvinfo : EIATTR_VRC_CTA_INIT_COUNT
	.align		4
        /*0054*/ 	.byte	0x02, 0x4a
	.zero		1
	.zero		1


	//----- nvinfo : EIATTR_EXIT_INSTR_OFFSETS
	.align		4
        /*0058*/ 	.byte	0x04, 0x1c
        /*005a*/ 	.short	(.L_55 - .L_54)


	//   ....[0]....
.L_54:
        /*005c*/ 	.word	0x00000070


	//   ....[1]....
        /*0060*/ 	.word	0x00000130


	//----- nvinfo : EIATTR_CBANK_PARAM_SIZE
	.align		4
.L_55:
        /*0064*/ 	.byte	0x03, 0x19
        /*0066*/ 	.short	0x0020


	//----- nvinfo : EIATTR_PARAM_CBANK
	.align		4
        /*0068*/ 	.byte	0x04, 0x0a
        /*006a*/ 	.short	(.L_57 - .L_56)
	.align		4
.L_56:
        /*006c*/ 	.word	index@(.nv.constant0._Z15vectorMulKerneliPfS_S_)
        /*0070*/ 	.short	0x0380
        /*0072*/ 	.short	0x0020


	//----- nvinfo : EIATTR_SW_WAR
	.align		4
.L_57:
        /*0074*/ 	.byte	0x04, 0x36
        /*0076*/ 	.short	(.L_59 - .L_58)
.L_58:
        /*0078*/ 	.word	0x00000008
.L_59:


//--------------------- .nv.info._Z15vectorSubKerneliPfS_S_ --------------------------
	.section	.nv.info._Z15vectorSubKerneliPfS_S_,"",@"SHT_CUDA_INFO"
	.sectionflags	@""
	.align	4


	//----- nvinfo : EIATTR_CUDA_API_VERSION
	.align		4
        /*0000*/ 	.byte	0x04, 0x37
        /*0002*/ 	.short	(.L_61 - .L_60)
.L_60:
        /*0004*/ 	.word	0x00000082


	//----- nvinfo : EIATTR_KPARAM_INFO
	.align		4
.L_61:
        /*0008*/ 	.byte	0x04, 0x17
        /*000a*/ 	.short	(.L_63 - .L_62)
.L_62:
        /*000c*/ 	.word	0x00000000
        /*0010*/ 	.short	0x0003
        /*0012*/ 	.short	0x0018
        /*0014*/ 	.byte	0x00, 0xf5, 0x21, 0x00


	//----- nvinfo : EIATTR_KPARAM_INFO
	.align		4
.L_63:
        /*0018*/ 	.byte	0x04, 0x17
        /*001a*/ 	.short	(.L_65 - .L_64)
.L_64:
        /*001c*/ 	.word	0x00000000
        /*0020*/ 	.short	0x0002
        /*0022*/ 	.short	0x0010
        /*0024*/ 	.byte	0x00, 0xf5, 0x21, 0x00


	//----- nvinfo : EIATTR_KPARAM_INFO
	.align		4
.L_65:
        /*0028*/ 	.byte	0x04, 0x17
        /*002a*/ 	.short	(.L_67 - .L_66)
.L_66:
        /*002c*/ 	.word	0x00000000
        /*0030*/ 	.short	0x0001
        /*0032*/ 	.short	0x0008
        /*0034*/ 	.byte	0x00, 0xf5, 0x21, 0x00


	//----- nvinfo : EIATTR_KPARAM_INFO
	.align		4
.L_67:
        /*0038*/ 	.byte	0x04, 0x17
        /*003a*/ 	.short	(.L_69 - .L_68)
.L_68:
        /*003c*/ 	.word	0x00000000
        /*0040*/ 	.short	0x0000
        /*0042*/ 	.short	0x0000
        /*0044*/ 	.byte	0x00, 0xf0, 0x11, 0x00


	//----- nvinfo : EIATTR_SPARSE_MMA_MASK
	.align		4
.L_69:
        /*0048*/ 	.byte	0x03, 0x50
        /*004a*/ 	.short	0x0000


	//----- nvinfo : EIATTR_MAXREG_COUNT
	.align		4
        /*004c*/ 	.byte	0x03, 0x1b
        /*004e*/ 	.short	0x00ff


	//----- nvinfo : EIATTR_MERCURY_ISA_VERSION
	.align		4
        /*0050*/ 	.byte	0x03, 0x5f
        /*0052*/ 	.short	0x0101


	//----- nvinfo : EIATTR_VRC_CTA_INIT_COUNT
	.align		4
        /*0054*/ 	.byte	0x02, 0x4a
	.zero		1
	.zero		1


	//----- nvinfo : EIATTR_EXIT_INSTR_OFFSETS
	.align		4
        /*0058*/ 	.byte	0x04, 0x1c
        /*005a*/ 	.short	(.L_71 - .L_70)


	//   ....[0]....
.L_70:
        /*005c*/ 	.word	0x00000070


	//   ....[1]....
        /*0060*/ 	.word	0x00000130


	//----- nvinfo : EIATTR_CBANK_PARAM_SIZE
	.align		4
.L_71:
        /*0064*/ 	.byte	0x03, 0x19
        /*0066*/ 	.short	0x0020


	//----- nvinfo : EIATTR_PARAM_CBANK
	.align		4
        /*0068*/ 	.byte	0x04, 0x0a
        /*006a*/ 	.short	(.L_73 - .L_72)
	.align		4
.L_72:
        /*006c*/ 	.word	index@(.nv.constant0._Z15vectorSubKerneliPfS_S_)
        /*0070*/ 	.short	0x0380
        /*0072*/ 	.short	0x0020


	//----- nvinfo : EIATTR_SW_WAR
	.align		4
.L_73:
        /*0074*/ 	.byte	0x04, 0x36
        /*0076*/ 	.short	(.L_75 - .L_74)
.L_74:
        /*0078*/ 	.word	0x00000008
.L_75:


//--------------------- .nv.info._Z15vectorAddKerneliPfS_S_ --------------------------
	.section	.nv.info._Z15vectorAddKerneliPfS_S_,"",@"SHT_CUDA_INFO"
	.sectionflags	@""
	.align	4


	//----- nvinfo : EIATTR_CUDA_API_VERSION
	.align		4
        /*0000*/ 	.byte	0x04, 0x37
        /*0002*/ 	.short	(.L_77 - .L_76)
.L_76:
        /*0004*/ 	.word	0x00000082


	//----- nvinfo : EIATTR_KPARAM_INFO
	.align		4
.L_77:
        /*0008*/ 	.byte	0x04, 0x17
        /*000a*/ 	.short	(.L_79 - .L_78)
.L_78:
        /*000c*/ 	.word	0x00000000
        /*0010*/ 	.short	0x0003
        /*0012*/ 	.short	0x0018
        /*0014*/ 	.byte	0x00, 0xf5, 0x21, 0x00


	//----- nvinfo : EIATTR_KPARAM_INFO
	.align		4
.L_79:
        /*0018*/ 	.byte	0x04, 0x17
        /*001a*/ 	.short	(.L_81 - .L_80)
.L_80:
        /*001c*/ 	.word	0x00000000
        /*0020*/ 	.short	0x0002
        /*0022*/ 	.short	0x0010
        /*0024*/ 	.byte	0x00, 0xf5, 0x21, 0x00


	//----- nvinfo : EIATTR_KPARAM_INFO
	.align		4
.L_81:
        /*0028*/ 	.byte	0x04, 0x17
        /*002a*/ 	.short	(.L_83 - .L_82)
.L_82:
        /*002c*/ 	.word	0x00000000
        /*0030*/ 	.short	0x0001
        /*0032*/ 	.short	0x0008
        /*0034*/ 	.byte	0x00, 0xf5, 0x21, 0x00


	//----- nvinfo : EIATTR_KPARAM_INFO
	.align		4
.L_83:
        /*0038*/ 	.byte	0x04, 0x17
        /*003a*/ 	.short	(.L_85 - .L_84)
.L_84:
        /*003c*/ 	.word	0x00000000
        /*0040*/ 	.short	0x0000
        /*0042*/ 	.short	0x0000
        /*0044*/ 	.byte	0x00, 0xf0, 0x11, 0x00


	//----- nvinfo : EIATTR_SPARSE_MMA_MASK
	.align		4
.L_85:
        /*0048*/ 	.byte	0x03, 0x50
        /*004a*/ 	.short	0x0000


	//----- nvinfo : EIATTR_MAXREG_COUNT
	.align		4
        /*004c*/ 	.byte	0x03, 0x1b
        /*004e*/ 	.short	0x00ff


	//----- nvinfo : EIATTR_MERCURY_ISA_VERSION
	.align		4
        /*0050*/ 	.byte	0x03, 0x5f
        /*0052*/ 	.short	0x0101


	//----- nvinfo : EIATTR_VRC_CTA_INIT_COUNT
	.align		4
        /*0054*/ 	.byte	0x02, 0x4a
	.zero		1
	.zero		1


	//----- nvinfo : EIATTR_EXIT_INSTR_OFFSETS
	.align		4
        /*0058*/ 	.byte	0x04, 0x1c
        /*005a*/ 	.short	(.L_87 - .L_86)


	//   ....[0]....
.L_86:
        /*005c*/ 	.word	0x00000070


	//   ....[1]....
        /*0060*/ 	.word	0x00000130


	//----- nvinfo : EIATTR_CBANK_PARAM_SIZE
	.align		4
.L_87:
        /*0064*/ 	.byte	0x03, 0x19
        /*0066*/ 	.short	0x0020


	//----- nvinfo : EIATTR_PARAM_CBANK
	.align		4
        /*0068*/ 	.byte	0x04, 0x0a
        /*006a*/ 	.short	(.L_89 - .L_88)
	.align		4
.L_88:
        /*006c*/ 	.word	index@(.nv.constant0._Z15vectorAddKerneliPfS_S_)
        /*0070*/ 	.short	0x0380
        /*0072*/ 	.short	0x0020


	//----- nvinfo : EIATTR_SW_WAR
	.align		4
.L_89:
        /*0074*/ 	.byte	0x04, 0x36
        /*0076*/ 	.short	(.L_91 - .L_90)
.L_90:
        /*0078*/ 	.word	0x00000008
.L_91:


//--------------------- .nv.callgraph             --------------------------
	.section	.nv.callgraph,"",@"SHT_CUDA_CALLGRAPH"
	.align	4
	.sectionentsize	8
	.align		4
        /*0000*/ 	.word	0x00000000
	.align		4
        /*0004*/ 	.word	0xffffffff
	.align		4
        /*0008*/ 	.word	0x00000000
	.align		4
        /*000c*/ 	.word	0xfffffffe
	.align		4
        /*0010*/ 	.word	0x00000000
	.align		4
        /*0014*/ 	.word	0xfffffffd
	.align		4
        /*0018*/ 	.word	0x00000000
	.align		4
        /*001c*/ 	.word	0xfffffffc


//--------------------- .text._Z15vectorDivKerneliPfS_S_ --------------------------
	.section	.text._Z15vectorDivKerneliPfS_S_,"ax",@progbits
	.align	128
        .global         _Z15vectorDivKerneliPfS_S_
        .type           _Z15vectorDivKerneliPfS_S_,@function
        .size           _Z15vectorDivKerneliPfS_S_,(.L_x_17 - _Z15vectorDivKerneliPfS_S_)
        .other          _Z15vectorDivKerneliPfS_S_,@"STO_CUDA_ENTRY STV_DEFAULT"
_Z15vectorDivKerneliPfS_S_:
.text._Z15vectorDivKerneliPfS_S_:
[----:B------:R-:W-:Y:S01]  /*0000*/  LDC R1, c[0x0][0x37c] ;  /* 0x0000df00ff017b82 */ /* 0x000fe20000000800 */
[----:B------:R-:W0:Y:S01]  /*0010*/  S2R R2, SR_TID.X ;  /* 0x0000000000027919 */ /* 0x000e220000002100 */
[----:B------:R-:W0:Y:S01]  /*0020*/  LDCU UR4, c[0x0][0x360] ;  /* 0x00006c00ff0477ac */ /* 0x000e220008000800 */
[----:B------:R-:W0:Y:S01]  /*0030*/  S2R R3, SR_CTAID.X ;  /* 0x0000000000037919 */ /* 0x000e220000002500 */
[----:B------:R-:W1:Y:S01]  /*0040*/  LDCU UR5, c[0x0][0x380] ;  /* 0x00007000ff0577ac */ /* 0x000e620008000800 */
[----:B0-----:R-:W-:-:S05]  /*0050*/  IMAD R2, R3, UR4, R2 ;  /* 0x0000000403027c24 */ /* 0x001fca000f8e0202 */
[----:B-1----:R-:W-:-:S13]  /*0060*/  ISETP.GE.AND P0, PT, R2, UR5, PT ;  /* 0x0000000502007c0c */ /* 0x002fda000bf06270 */
[----:B------:R-:W-:Y:S05]  /*0070*/  @P0 EXIT ;  /* 0x000000000000094d */ /* 0x000fea0003800000 */
[----:B------:R-:W0:Y:S01]  /*0080*/  LDC.64 R6, c[0x0][0x390] ;  /* 0x0000e400ff067b82 */ /* 0x000e220000000a00 */
[----:B------:R-:W1:Y:S07]  /*0090*/  LDCU.64 UR4, c[0x0][0x358] ;  /* 0x00006b00ff0477ac */ /* 0x000e6e0008000a00 */
[----:B------:R-:W2:Y:S01]  /*00a0*/  LDC.64 R4, c[0x0][0x388] ;  /* 0x0000e200ff047b82 */ /* 0x000ea20000000a00 */
[----:B0-----:R-:W-:-:S05]  /*00b0*/  IMAD.WIDE R6, R2, 0x4, R6 ;  /* 0x0000000402067825 */ /* 0x001fca00078e0206 */
[----:B-1----:R-:W3:Y:S01]  /*00c0*/  LDG.E R3, desc[UR4][R6.64] ;  /* 0x0000000406037981 */ /* 0x002ee2000c1e1900 */
[----:B--2---:R-:W-:-:S05]  /*00d0*/  IMAD.WIDE R4, R2, 0x4, R4 ;  /* 0x0000000402047825 */ /* 0x004fca00078e0204 */
[----:B------:R-:W2:Y:S01]  /*00e0*/  LDG.E R0, desc[UR4][R4.64] ;  /* 0x0000000404007981 */ /* 0x000ea2000c1e1900 */
[----:B------:R-:W-:Y:S01]  /*00f0*/  BSSY.RECONVERGENT B0, `(.L_x_0) ;  /* 0x000000c000007945 */ /* 0x000fe20003800200 */
[----:B---3--:R-:W0:Y:S08]  /*0100*/  MUFU.RCP R8, R3 ;  /* 0x0000000300087308 */ /* 0x008e300000001000 */
[----:B--2---:R-:W1:Y:S01]  /*0110*/  FCHK P0, R0, R3 ;  /* 0x0000000300007302 */ /* 0x004e620000000000 */
[----:B0-----:R-:W-:-:S04]  /*0120*/  FFMA R9, -R3, R8, 1 ;  /* 0x3f80000003097423 */ /* 0x001fc80000000108 */
[----:B------:R-:W-:-:S04]  /*0130*/  FFMA R9, R8, R9, R8 ;  /* 0x0000000908097223 */ /* 0x000fc80000000008 */
[----:B------:R-:W-:-:S04]  /*0140*/  FFMA R8, R0, R9, RZ ;  /* 0x0000000900087223 */ /* 0x000fc800000000ff */
[----:B------:R-:W-:-:S04]  /*0150*/  FFMA R10, -R3, R8, R0 ;  /* 0x00000008030a7223 */ /* 0x000fc80000000100 */
[----:B------:R-:W-:Y:S01]  /*0160*/  FFMA R9, R9, R10, R8 ;  /* 0x0000000a09097223 */ /* 0x000fe20000000008 */
[----:B-1----:R-:W-:Y:S06]  /*0170*/  @!P0 BRA `(.L_x_1) ;  /* 0x00000000000c8947 */ /* 0x002fec0003800000 */
[----:B------:R-:W-:-:S07]  /*0180*/  MOV R4, 0x1a0 ;  /* 0x000001a000047802 */ /* 0x000fce0000000f00 */
[----:B------:R-:W-:Y:S05]  /*0190*/  CALL.REL.NOINC `($__internal_0_$__cuda_sm3x_div_rn_noftz_f32_slowpath) ;  /* 0x0000000000187944 */ /* 0x000fea0003c00000 */
[----:B------:R-:W-:-:S07]  /*01a0*/  IMAD.MOV.U32 R9, RZ, RZ, R0 ;  /* 0x000000ffff097224 */ /* 0x000fce00078e0000 */
.L_x_1:
[----:B------:R-:W-:Y:S05]  /*01b0*/  BSYNC.RECONVERGENT B0 ;  /* 0x0000000000007941 */ /* 0x000fea0003800200 */
.L_x_0:
[----:B------:R-:W0:Y:S02]  /*01c0*/  LDC.64 R4, c[0x0][0x398] ;  /* 0x0000e600ff047b82 */ /* 0x000e240000000a00 */
[----:B0-----:R-:W-:-:S05]  /*01d0*/  IMAD.WIDE R2, R2, 0x4, R4 ;  /* 0x0000000402027825 */ /* 0x001fca00078e0204 */
[----:B------:R-:W-:Y:S01]  /*01e0*/  STG.E desc[UR4][R2.64], R9 ;  /* 0x0000000902007986 */ /* 0x000fe2000c101904 */
[----:B------:R-:W-:Y:S05]  /*01f0*/  EXIT ;  /* 0x000000000000794d */ /* 0x000fea0003800000 */
        .weak           $__internal_0_$__cuda_sm3x_div_rn_noftz_f32_slowpath
        .type           $__internal_0_$__cuda_sm3x_div_rn_noftz_f32_slowpath,@function
        .size           $__internal_0_$__cuda_sm3x_div_rn_noftz_f32_slowpath,(.L_x_17 - $__internal_0_$__cuda_sm3x_div_rn_noftz_f32_slowpath)
$__internal_0_$__cuda_sm3x_div_rn_noftz_f32_slowpath:
[--C-:B------:R-:W-:Y:S01]  /*0200*/  SHF.R.U32.HI R6, RZ, 0x17, R3.reuse ;  /* 0x00000017ff067819 */ /* 0x100fe20000011603 */
[----:B------:R-:W-:Y:S01]  /*0210*/  BSSY.RECONVERGENT B1, `(.L_x_2) ;  /* 0x0000064000017945 */ /* 0x000fe20003800200 */
[--C-:B------:R-:W-:Y:S01]  /*0220*/  SHF.R.U32.HI R5, RZ, 0x17, R0.reuse ;  /* 0x00000017ff057819 */ /* 0x100fe20000011600 */
[----:B------:R-:W-:Y:S01]  /*0230*/  IMAD.MOV.U32 R7, RZ, RZ, R0 ;  /* 0x000000ffff077224 */ /* 0x000fe200078e0000 */
[----:B------:R-:W-:Y:S01]  /*0240*/  LOP3.LUT R6, R6, 0xff, RZ, 0xc0, !PT ;  /* 0x000000ff06067812 */ /* 0x000fe200078ec0ff */
[----:B------:R-:W-:Y:S01]  /*0250*/  IMAD.MOV.U32 R8, RZ, RZ, R3 ;  /* 0x000000ffff087224 */ /* 0x000fe200078e0003 */
[----:B------:R-:W-:-:S03]  /*0260*/  LOP3.LUT R5, R5, 0xff, RZ, 0xc0, !PT ;  /* 0x000000ff05057812 */ /* 0x000fc600078ec0ff */
[----:B------:R-:W-:Y:S02]  /*0270*/  VIADD R11, R6, 0xffffffff ;  /* 0xffffffff060b7836 */ /* 0x000fe40000000000 */
[----:B------:R-:W-:-:S03]  /*0280*/  VIADD R10, R5, 0xffffffff ;  /* 0xffffffff050a7836 */ /* 0x000fc60000000000 */
[----:B------:R-:W-:-:S04]  /*0290*/  ISETP.GT.U32.AND P0, PT, R11, 0xfd, PT ;  /* 0x000000fd0b00780c */ /* 0x000fc80003f04070 */
[----:B------:R-:W-:-:S13]  /*02a0*/  ISETP.GT.U32.OR P0, PT, R10, 0xfd, P0 ;  /* 0x000000fd0a00780c */ /* 0x000fda0000704470 */
[----:B------:R-:W-:Y:S01]  /*02b0*/  @!P0 IMAD.MOV.U32 R9, RZ, RZ, RZ ;  /* 0x000000ffff098224 */ /* 0x000fe200078e00ff */
[----:B------:R-:W-:Y:S06]  /*02c0*/  @!P0 BRA `(.L_x_3) ;  /* 0x00000000005c8947 */ /* 0x000fec0003800000 */
[----:B------:R-:W-:Y:S02]  /*02d0*/  FSETP.GTU.FTZ.AND P0, PT, |R0|, +INF , PT ;  /* 0x7f8000000000780b */ /* 0x000fe40003f1c200 */
[----:B------:R-:W-:-:S04]  /*02e0*/  FSETP.GTU.FTZ.AND P1, PT, |R3|, +INF , PT ;  /* 0x7f8000000300780b */ /* 0x000fc80003f3c200 */
[----:B------:R-:W-:-:S13]  /*02f0*/  PLOP3.LUT P0, PT, P0, P1, PT, 0xf8, 0x8f ;  /* 0x00000000008f781c */ /* 0x000fda0000703f70 */
[----:B------:R-:W-:Y:S05]  /*0300*/  @P0 BRA `(.L_x_4) ;  /* 0x00000004004c0947 */ /* 0x000fea0003800000 */
[----:B------:R-:W-:-:S13]  /*0310*/  LOP3.LUT P0, RZ, R8, 0x7fffffff, R7, 0xc8, !PT ;  /* 0x7fffffff08ff7812 */ /* 0x000fda000780c807 */
[----:B------:R-:W-:Y:S05]  /*0320*/  @!P0 BRA `(.L_x_5) ;  /* 0x00000004003c8947 */ /* 0x000fea0003800000 */
[C---:B------:R-:W-:Y:S02]  /*0330*/  FSETP.NEU.FTZ.AND P2, PT, |R0|.reuse, +INF , PT ;  /* 0x7f8000000000780b */ /* 0x040fe40003f5d200 */
[----:B------:R-:W-:Y:S02]  /*0340*/  FSETP.NEU.FTZ.AND P1, PT, |R3|, +INF , PT ;  /* 0x7f8000000300780b */ /* 0x000fe40003f3d200 */
[----:B------:R-:W-:-:S11]  /*0350*/  FSETP.NEU.FTZ.AND P0, PT, |R0|, +INF , PT ;  /* 0x7f8000000000780b */ /* 0x000fd60003f1d200 */
[----:B------:R-:W-:Y:S05]  /*0360*/  @!P1 BRA !P2, `(.L_x_5) ;  /* 0x00000004002c9947 */ /* 0x000fea0005000000 */
[----:B------:R-:W-:-:S04]  /*0370*/  LOP3.LUT P2, RZ, R7, 0x7fffffff, RZ, 0xc0, !PT ;  /* 0x7fffffff07ff7812 */ /* 0x000fc8000784c0ff */
[----:B------:R-:W-:-:S13]  /*0380*/  PLOP3.LUT P1, PT, P1, P2, PT, 0x2f, 0xf2 ;  /* 0x0000000000f2781c */ /* 0x000fda0000f24577 */
[----:B------:R-:W-:Y:S05]  /*0390*/  @P1 BRA `(.L_x_6) ;  /* 0x0000000400181947 */ /* 0x000fea0003800000 */
[----:B------:R-:W-:-:S04]  /*03a0*/  LOP3.LUT P1, RZ, R8, 0x7fffffff, RZ, 0xc0, !PT ;  /* 0x7fffffff08ff7812 */ /* 0x000fc8000782c0ff */
[----:B------:R-:W-:-:S13]  /*03b0*/  PLOP3.LUT P0, PT, P0, P1, PT, 0x2f, 0xf2 ;  /* 0x0000000000f2781c */ /* 0x000fda0000702577 */
[----:B------:R-:W-:Y:S05]  /*03c0*/  @P0 BRA `(.L_x_7) ;  /* 0x0000000400000947 */ /* 0x000fea0003800000 */
[----:B------:R-:W-:Y:S02]  /*03d0*/  ISETP.GE.AND P0, PT, R10, RZ, PT ;  /* 0x000000ff0a00720c */ /* 0x000fe40003f06270 */
[----:B------:R-:W-:-:S11]  /*03e0*/  ISETP.GE.AND P1, PT, R11, RZ, PT ;  /* 0x000000ff0b00720c */ /* 0x000fd60003f26270 */
[----:B------:R-:W-:Y:S02]  /*03f0*/  @P0 IMAD.MOV.U32 R9, RZ, RZ, RZ ;  /* 0x000000ffff090224 */ /* 0x000fe400078e00ff */
[----:B------:R-:W-:Y:S01]  /*0400*/  @!P0 FFMA R7, R0, 1.84467440737095516160e+19, RZ ;  /* 0x5f80000000078823 */ /* 0x000fe200000000ff */
[----:B------:R-:W-:Y:S02]  /*0410*/  @!P0 IMAD.MOV.U32 R9, RZ, RZ, -0x40 ;  /* 0xffffffc0ff098424 */ /* 0x000fe400078e00ff */
[----:B------:R-:W-:Y:S02]  /*0420*/  @!P1 FFMA R8, R3, 1.84467440737095516160e+19, RZ ;  /* 0x5f80000003089823 */ /* 0x000fe400000000ff */
[----:B------:R-:W-:-:S07]  /*0430*/  @!P1 VIADD R9, R9, 0x40 ;  /* 0x0000004009099836 */ /* 0x000fce0000000000 */
.L_x_3:
[----:B------:R-:W-:Y:S01]  /*0440*/  LEA R3, R6, 0xc0800000, 0x17 ;  /* 0xc080000006037811 */ /* 0x000fe200078eb8ff */
[----:B------:R-:W-:Y:S01]  /*0450*/  VIADD R5, R5, 0xffffff81 ;  /* 0xffffff8105057836 */ /* 0x000fe20000000000 */
[----:B------:R-:W-:Y:S03]  /*0460*/  BSSY.RECONVERGENT B2, `(.L_x_8) ;  /* 0x0000035000027945 */ /* 0x000fe60003800200 */
[----:B------:R-:W-:Y:S01]  /*0470*/  IMAD.IADD R3, R8, 0x1, -R3 ;  /* 0x0000000108037824 */ /* 0x000fe200078e0a03 */
[C---:B------:R-:W-:Y:S01]  /*0480*/  IADD3 R6, PT, PT, R5.reuse, 0x7f, -R6 ;  /* 0x0000007f05067810 */ /* 0x040fe20007ffe806 */
[----:B------:R-:W-:Y:S02]  /*0490*/  IMAD R0, R5, -0x800000, R7 ;  /* 0xff80000005007824 */ /* 0x000fe400078e0207 */
[----:B------:R-:W0:Y:S01]  /*04a0*/  MUFU.RCP R8, R3 ;  /* 0x0000000300087308 */ /* 0x000e220000001000 */
[----:B------:R-:W-:Y:S01]  /*04b0*/  FADD.FTZ R11, -R3, -RZ ;  /* 0x800000ff030b7221 */ /* 0x000fe20000010100 */
[----:B------:R-:W-:-:S03]  /*04c0*/  IMAD.IADD R6, R6, 0x1, R9 ;  /* 0x0000000106067824 */ /* 0x000fc600078e0209 */
[----:B0-----:R-:W-:-:S04]  /*04d0*/  FFMA R13, R8, R11, 1 ;  /* 0x3f800000080d7423 */ /* 0x001fc8000000000b */
[----:B------:R-:W-:-:S04]  /*04e0*/  FFMA R10, R8, R13, R8 ;  /* 0x0000000d080a7223 */ /* 0x000fc80000000008 */
[----:B------:R-:W-:-:S04]  /*04f0*/  FFMA R7, R0, R10, RZ ;  /* 0x0000000a00077223 */ /* 0x000fc800000000ff */
[----:B------:R-:W-:-:S04]  /*0500*/  FFMA R8, R11, R7, R0 ;  /* 0x000000070b087223 */ /* 0x000fc80000000000 */
[----:B------:R-:W-:-:S04]  /*0510*/  FFMA R7, R10, R8, R7 ;  /* 0x000000080a077223 */ /* 0x000fc80000000007 */
[----:B------:R-:W-:-:S04]  /*0520*/  FFMA R8, R11, R7, R0 ;  /* 0x000000070b087223 */ /* 0x000fc80000000000 */
[----:B------:R-:W-:-:S05]  /*0530*/  FFMA R0, R10, R8, R7 ;  /* 0x000000080a007223 */ /* 0x000fca0000000007 */
[----:B------:R-:W-:-:S04]  /*0540*/  SHF.R.U32.HI R3, RZ, 0x17, R0 ;  /* 0x00000017ff037819 */ /* 0x000fc80000011600 */
[----:B------:R-:W-:-:S05]  /*0550*/  LOP3.LUT R3, R3, 0xff, RZ, 0xc0, !PT ;  /* 0x000000ff03037812 */ /* 0x000fca00078ec0ff */
[----:B------:R-:W-:-:S04]  /*0560*/  IMAD.IADD R9, R3, 0x1, R6 ;  /* 0x0000000103097824 */ /* 0x000fc800078e0206 */
[----:B------:R-:W-:-:S05]  /*0570*/  VIADD R3, R9, 0xffffffff ;  /* 0xffffffff09037836 */ /* 0x000fca0000000000 */
[----:B------:R-:W-:-:S13]  /*0580*/  ISETP.GE.U32.AND P0, PT, R3, 0xfe, PT ;  /* 0x000000fe0300780c */ /* 0x000fda0003f06070 */
[----:B------:R-:W-:Y:S05]  /*0590*/  @!P0 BRA `(.L_x_9) ;  /* 0x0000000000808947 */ /* 0x000fea0003800000 */
[----:B------:R-:W-:-:S13]  /*05a0*/  ISETP.GT.AND P0, PT, R9, 0xfe, PT ;  /* 0x000000fe0900780c */ /* 0x000fda0003f04270 */
[----:B------:R-:W-:Y:S05]  /*05b0*/  @P0 BRA `(.L_x_10) ;  /* 0x00000000006c0947 */ /* 0x000fea0003800000 */
[----:B------:R-:W-:-:S13]  /*05c0*/  ISETP.GE.AND P0, PT, R9, 0x1, PT ;  /* 0x000000010900780c */ /* 0x000fda0003f06270 */
[----:B------:R-:W-:Y:S05]  /*05d0*/  @P0 BRA `(.L_x_11) ;  /* 0x0000000000740947 */ /* 0x000fea0003800000 */
[----:B------:R-:W-:Y:S02]  /*05e0*/  ISETP.GE.AND P0, PT, R9, -0x18, PT ;  /* 0xffffffe80900780c */ /* 0x000fe40003f06270 */
[----:B------:R-:W-:-:S11]  /*05f0*/  LOP3.LUT R0, R0, 0x80000000, RZ, 0xc0, !PT ;  /* 0x8000000000007812 */ /* 0x000fd600078ec0ff */
[----:B------:R-:W-:Y:S05]  /*0600*/  @!P0 BRA `(.L_x_11) ;  /* 0x0000000000688947 */ /* 0x000fea0003800000 */
[CCC-:B------:R-:W-:Y:S01]  /*0610*/  FFMA.RZ R3, R10.reuse, R8.reuse, R7.reuse ;  /* 0x000000080a037223 */ /* 0x1c0fe2000000c007 */
[CCC-:B------:R-:W-:Y:S01]  /*0620*/  FFMA.RM R6, R10.reuse, R8.reuse, R7.reuse ;  /* 0x000000080a067223 */ /* 0x1c0fe20000004007 */
[C---:B------:R-:W-:Y:S02]  /*0630*/  ISETP.NE.AND P2, PT, R9.reuse, RZ, PT ;  /* 0x000000ff0900720c */ /* 0x040fe40003f45270 */
[----:B------:R-:W-:Y:S02]  /*0640*/  ISETP.NE.AND P1, PT, R9, RZ, PT ;  /* 0x000000ff0900720c */ /* 0x000fe40003f25270 */
[----:B------:R-:W-:Y:S01]  /*0650*/  LOP3.LUT R5, R3, 0x7fffff, RZ, 0xc0, !PT ;  /* 0x007fffff03057812 */ /* 0x000fe200078ec0ff */
[----:B------:R-:W-:Y:S01]  /*0660*/  FFMA.RP R3, R10, R8, R7 ;  /* 0x000000080a037223 */ /* 0x000fe20000008007 */
[----:B------:R-:W-:Y:S02]  /*0670*/  VIADD R8, R9, 0x20 ;  /* 0x0000002009087836 */ /* 0x000fe40000000000 */
[----:B------:R-:W-:Y:S01]  /*0680*/  LOP3.LUT R5, R5, 0x800000, RZ, 0xfc, !PT ;  /* 0x0080000005057812 */ /* 0x000fe200078efcff */
[----:B------:R-:W-:Y:S01]  /*0690*/  IMAD.MOV R7, RZ, RZ, -R9 ;  /* 0x000000ffff077224 */ /* 0x000fe200078e0a09 */
[----:B------:R-:W-:-:S02]  /*06a0*/  FSETP.NEU.FTZ.AND P0, PT, R3, R6, PT ;  /* 0x000000060300720b */ /* 0x000fc40003f1d000 */
[----:B------:R-:W-:Y:S02]  /*06b0*/  SHF.L.U32 R8, R5, R8, RZ ;  /* 0x0000000805087219 */ /* 0x000fe400000006ff */
[----:B------:R-:W-:Y:S02]  /*06c0*/  SEL R6, R7, RZ, P2 ;  /* 0x000000ff07067207 */ /* 0x000fe40001000000 */
[----:B------:R-:W-:Y:S02]  /*06d0*/  ISETP.NE.AND P1, PT, R8, RZ, P1 ;  /* 0x000000ff0800720c */ /* 0x000fe40000f25270 */
[----:B------:R-:W-:Y:S02]  /*06e0*/  SHF.R.U32.HI R6, RZ, R6, R5 ;  /* 0x00000006ff067219 */ /* 0x000fe40000011605 */
[----:B------:R-:W-:Y:S02]  /*06f0*/  PLOP3.LUT P0, PT, P0, P1, PT, 0xf8, 0x8f ;  /* 0x00000000008f781c */ /* 0x000fe40000703f70 */
[----:B------:R-:W-:-:S02]  /*0700*/  SHF.R.U32.HI R8, RZ, 0x1, R6 ;  /* 0x00000001ff087819 */ /* 0x000fc40000011606 */
[----:B------:R-:W-:-:S04]  /*0710*/  SEL R3, RZ, 0x1, !P0 ;  /* 0x00000001ff037807 */ /* 0x000fc80004000000 */
[----:B------:R-:W-:-:S04]  /*0720*/  LOP3.LUT R3, R3, 0x1, R8, 0xf8, !PT ;  /* 0x0000000103037812 */ /* 0x000fc800078ef808 */
[----:B------:R-:W-:-:S05]  /*0730*/  LOP3.LUT R3, R3, R6, RZ, 0xc0, !PT ;  /* 0x0000000603037212 */ /* 0x000fca00078ec0ff */
[----:B------:R-:W-:-:S05]  /*0740*/  IMAD.IADD R3, R8, 0x1, R3 ;  /* 0x0000000108037824 */ /* 0x000fca00078e0203 */
[----:B------:R-:W-:Y:S01]  /*0750*/  LOP3.LUT R0, R3, R0, RZ, 0xfc, !PT ;  /* 0x0000000003007212 */ /* 0x000fe200078efcff */
[----:B------:R-:W-:Y:S06]  /*0760*/  BRA `(.L_x_11) ;  /* 0x0000000000107947 */ /* 0x000fec0003800000 */
.L_x_10:
[----:B------:R-:W-:-:S04]  /*0770*/  LOP3.LUT R0, R0, 0x80000000, RZ, 0xc0, !PT ;  /* 0x8000000000007812 */ /* 0x000fc800078ec0ff */
[----:B------:R-:W-:Y:S01]  /*0780*/  LOP3.LUT R0, R0, 0x7f800000, RZ, 0xfc, !PT ;  /* 0x7f80000000007812 */ /* 0x000fe200078efcff */
[----:B------:R-:W-:Y:S06]  /*0790*/  BRA `(.L_x_11) ;  /* 0x0000000000047947 */ /* 0x000fec0003800000 */
.L_x_9:
[----:B------:R-:W-:-:S07]  /*07a0*/  IMAD R0, R6, 0x800000, R0 ;  /* 0x0080000006007824 */ /* 0x000fce00078e0200 */
.L_x_11:
[----:B------:R-:W-:Y:S05]  /*07b0*/  BSYNC.RECONVERGENT B2 ;  /* 0x0000000000027941 */ /* 0x000fea0003800200 */
.L_x_8:
[----:B------:R-:W-:Y:S05]  /*07c0*/  BRA `(.L_x_12) ;  /* 0x0000000000207947 */ /* 0x000fea0003800000 */
.L_x_7:
[----:B------:R-:W-:-:S04]  /*07d0*/  LOP3.LUT R0, R8, 0x80000000, R7, 0x48, !PT ;  /* 0x8000000008007812 */ /* 0x000fc800078e4807 */
[----:B------:R-:W-:Y:S01]  /*07e0*/  LOP3.LUT R0, R0, 0x7f800000, RZ, 0xfc, !PT ;  /* 0x7f80000000007812 */ /* 0x000fe200078efcff */
[----:B------:R-:W-:Y:S06]  /*07f0*/  BRA `(.L_x_12) ;  /* 0x0000000000147947 */ /* 0x000fec0003800000 */
.L_x_6:
[----:B------:R-:W-:Y:S01]  /*0800*/  LOP3.LUT R0, R8, 0x80000000, R7, 0x48, !PT ;  /* 0x8000000008007812 */ /* 0x000fe200078e4807 */
[----:B------:R-:W-:Y:S06]  /*0810*/  BRA `(.L_x_12) ;  /* 0x00000000000c7947 */ /* 0x000fec0003800000 */
.L_x_5:
[----:B------:R-:W0:Y:S01]  /*0820*/  MUFU.RSQ R0, -QNAN ;  /* 0xffc0000000007908 */ /* 0x000e220000001400 */
[----:B------:R-:W-:Y:S05]  /*0830*/  BRA `(.L_x_12) ;  /* 0x0000000000047947 */ /* 0x000fea0003800000 */
.L_x_4:
[----:B------:R-:W-:-:S07]  /*0840*/  FADD.FTZ R0, R0, R3 ;  /* 0x0000000300007221 */ /* 0x000fce0000010000 */
.L_x_12:
[----:B------:R-:W-:Y:S05]  /*0850*/  BSYNC.RECONVERGENT B1 ;  /* 0x0000000000017941 */ /* 0x000fea0003800200 */
.L_x_2:
[----:B------:R-:W-:-:S04]  /*0860*/  IMAD.MOV.U32 R5, RZ, RZ, 0x0 ;  /* 0x00000000ff057424 */ /* 0x000fc800078e00ff */
[----:B0-----:R-:W-:Y:S05]  /*0870*/  RET.REL.NODEC R4 `(_Z15vectorDivKerneliPfS_S_) ;  /* 0xfffffff404e07950 */ /* 0x001fea0003c3ffff */
.L_x_13:
[----:B------:R-:W-:-:S00]  /*0880*/  BRA `(.L_x_13) ;  /* 0xfffffffc00fc7947 */ /* 0x000fc0000383ffff */
[----:B------:R-:W-:-:S00]  /*0890*/  NOP ;  /* 0x0000000000007918 */ /* 0x000fc00000000000 */
        /* <DEDUP_REMOVED lines=14> */
.L_x_17:


//--------------------- .text._Z15vectorMulKerneliPfS_S_ --------------------------
	.section	.text._Z15vectorMulKerneliPfS_S_,"ax",@progbits
	.align	128
        .global         _Z15vectorMulKerneliPfS_S_
        .type           _Z15vectorMulKerneliPfS_S_,@function
        .size           _Z15vectorMulKerneliPfS_S_,(.L_x_19 - _Z15vectorMulKerneliPfS_S_)
        .other          _Z15vectorMulKerneliPfS_S_,@"STO_CUDA_ENTRY STV_DEFAULT"
_Z15vectorMulKerneliPfS_S_:
.text._Z15vectorMulKerneliPfS_S_:
        /* <DEDUP_REMOVED lines=10> */
[----:B------:R-:W2:Y:S08]  /*00a0*/  LDC.64 R4, c[0x0][0x390] ;  /* 0x0000e400ff047b82 */ /* 0x000eb00000000a00 */
[----:B------:R-:W3:Y:S01]  /*00b0*/  LDC.64 R6, c[0x0][0x398] ;  /* 0x0000e600ff067b82 */ /* 0x000ee20000000a00 */
[----:B0-----:R-:W-:-:S06]  /*00c0*/  IMAD.WIDE R2, R9, 0x4, R2 ;  /* 0x0000000409027825 */ /* 0x001fcc00078e0202 */
[----:B-1----:R-:W4:Y:S01]  /*00d0*/  LDG.E R2, desc[UR4][R2.64] ;  /* 0x0000000402027981 */ /* 0x002f22000c1e1900 */
[----:B--2---:R-:W-:-:S06]  /*00e0*/  IMAD.WIDE R4, R9, 0x4, R4 ;  /* 0x0000000409047825 */ /* 0x004fcc00078e0204 */
[----:B------:R-:W4:Y:S01]  /*00f0*/  LDG.E R5, desc[UR4][R4.64] ;  /* 0x0000000404057981 */ /* 0x000f22000c1e1900 */
[----:B---3--:R-:W-:-:S04]  /*0100*/  IMAD.WIDE R6, R9, 0x4, R6 ;  /* 0x0000000409067825 */ /* 0x008fc800078e0206 */
[----:B----4-:R-:W-:-:S05]  /*0110*/  FMUL R9, R2, R5 ;  /* 0x0000000502097220 */ /* 0x010fca0000400000 */
[----:B------:R-:W-:Y:S01]  /*0120*/  STG.E desc[UR4][R6.64], R9 ;  /* 0x0000000906007986 */ /* 0x000fe2000c101904 */
[----:B------:R-:W-:Y:S05]  /*0130*/  EXIT ;  /* 0x000000000000794d */ /* 0x000fea0003800000 */
.L_x_14:
        /* <DEDUP_REMOVED lines=12> */
.L_x_19:


//--------------------- .text._Z15vectorSubKerneliPfS_S_ --------------------------
	.section	.text._Z15vectorSubKerneliPfS_S_,"ax",@progbits
	.align	128
        .global         _Z15vectorSubKerneliPfS_S_
        .type           _Z15vectorSubKerneliPfS_S_,@function
        .size           _Z15vectorSubKerneliPfS_S_,(.L_x_20 - _Z15vectorSubKerneliPfS_S_)
        .other          _Z15vectorSubKerneliPfS_S_,@"STO_CUDA_ENTRY STV_DEFAULT"
_Z15vectorSubKerneliPfS_S_:
.text._Z15vectorSubKerneliPfS_S_:
        /* <DEDUP_REMOVED lines=17> */
[----:B----4-:R-:W-:-:S05]  /*0110*/  FADD R9, R2, -R5 ;  /* 0x8000000502097221 */ /* 0x010fca0000000000 */
[----:B------:R-:W-:Y:S01]  /*0120*/  STG.E desc[UR4][R6.64], R9 ;  /* 0x0000000906007986 */ /* 0x000fe2000c101904 */
[----:B------:R-:W-:Y:S05]  /*0130*/  EXIT ;  /* 0x000000000000794d */ /* 0x000fea0003800000 */
.L_x_15:
        /* <DEDUP_REMOVED lines=12> */
.L_x_20:


//--------------------- .text._Z15vectorAddKerneliPfS_S_ --------------------------
	.section	.text._Z15vectorAddKerneliPfS_S_,"ax",@progbits
	.align	128
        .global         _Z15vectorAddKerneliPfS_S_
        .type           _Z15vectorAddKerneliPfS_S_,@function
        .size           _Z15vectorAddKerneliPfS_S_,(.L_x_21 - _Z15vectorAddKerneliPfS_S_)
        .other          _Z15vectorAddKerneliPfS_S_,@"STO_CUDA_ENTRY STV_DEFAULT"
_Z15vectorAddKerneliPfS_S_:
.text._Z15vectorAddKerneliPfS_S_:
        /* <DEDUP_REMOVED lines=17> */
[----:B----4-:R-:W-:-:S05]  /*0110*/  FADD R9, R2, R5 ;  /* 0x0000000502097221 */ /* 0x010fca0000000000 */
[----:B------:R-:W-:Y:S01]  /*0120*/  STG.E desc[UR4][R6.64], R9 ;  /* 0x0000000906007986 */ /* 0x000fe2000c101904 */
[----:B------:R-:W-:Y:S05]  /*0130*/  EXIT ;  /* 0x000000000000794d */ /* 0x000fea0003800000 */
.L_x_16:
        /* <DEDUP_REMOVED lines=12> */
.L_x_21:


//--------------------- .nv.shared.reserved.0     --------------------------
	.section	.nv.shared.reserved.0,"aw",@nobits
	.weak		__nv_reservedSMEM_offset_0_alias
	.size		__nv_reservedSMEM_offset_0_alias, 0, 64
	.other		__nv_reservedSMEM_offset_0_alias,@"STO_CUDA_RESERVED_SHARED STV_DEFAULT"
__nv_reservedSMEM_offset_0_alias:
	.zero		0
	.zero		64


//--------------------- .nv.constant0._Z15vectorDivKerneliPfS_S_ --------------------------
	.section	.nv.constant0._Z15vectorDivKerneliPfS_S_,"a",@progbits
	.sectionflags	@""
	.align	4
.nv.constant0._Z15vectorDivKerneliPfS_S_:
	.zero		928


//--------------------- .nv.constant0._Z15vectorMulKerneliPfS_S_ --------------------------
	.section	.nv.constant0._Z15vectorMulKerneliPfS_S_,"a",@progbits
	.sectionflags	@""
	.align	4
.nv.constant0._Z15vectorMulKerneliPfS_S_:
	.zero		928


//--------------------- .nv.constant0._Z15vectorSubKerneliPfS_S_ --------------------------
	.section	.nv.constant0._Z15vectorSubKerneliPfS_S_,"a",@progbits
	.sectionflags	@""
	.align	4
.nv.constant0._Z15vectorSubKerneliPfS_S_:
	.zero		928


//--------------------- .nv.constant0._Z15vectorAddKerneliPfS_S_ --------------------------
	.section	.nv.constant0._Z15vectorAddKerneliPfS_S_,"a",@progbits
	.sectionflags	@""
	.align	4
.nv.constant0._Z15vectorAddKerneliPfS_S_:
	.zero		928


//--------------------- SYMBOLS --------------------------

	.type		.nv.reservedSmem.offset0,@object
	.size		.nv.reservedSmem.offset0,0x4
